	.headerflags	@"EF_CUDA_TEXMODE_UNIFIED EF_CUDA_64BIT_ADDRESS EF_CUDA_SM86 EF_CUDA_VIRTUAL_SM(EF_CUDA_SM86)"
	.elftype	@"ET_EXEC"


//--------------------- .nv.info                  --------------------------
	.section	.nv.info,"",@"SHT_CUDA_INFO"
	.align	4


	//----- nvinfo : EIATTR_REGCOUNT
	.align		4
        /*0000*/ 	.byte	0x04, 0x2f
        /*0002*/ 	.short	(.L_1 - .L_0)
	.align		4
.L_0:
        /*0004*/ 	.word	index@(triton__0d1d2de)
        /*0008*/ 	.word	0x0000000c


	//----- nvinfo : EIATTR_MAX_STACK_SIZE
	.align		4
.L_1:
        /*000c*/ 	.byte	0x04, 0x23
        /*000e*/ 	.short	(.L_3 - .L_2)
	.align		4
.L_2:
        /*0010*/ 	.word	index@(triton__0d1d2de)
        /*0014*/ 	.word	0x00000000


	//----- nvinfo : EIATTR_MIN_STACK_SIZE
	.align		4
.L_3:
        /*0018*/ 	.byte	0x04, 0x12
        /*001a*/ 	.short	(.L_5 - .L_4)
	.align		4
.L_4:
        /*001c*/ 	.word	index@(triton__0d1d2de)
        /*0020*/ 	.word	0x00000000


	//----- nvinfo : EIATTR_FRAME_SIZE
	.align		4
.L_5:
        /*0024*/ 	.byte	0x04, 0x11
        /*0026*/ 	.short	(.L_7 - .L_6)
	.align		4
.L_6:
        /*0028*/ 	.word	index@(triton__0d1d2de)
        /*002c*/ 	.word	0x00000000
.L_7:


//--------------------- .nv.info.triton__0d1d2de  --------------------------
	.section	.nv.info.triton__0d1d2de,"",@"SHT_CUDA_INFO"
	.align	4


	//----- nvinfo : EIATTR_CUDA_API_VERSION
	.align		4
        /*0000*/ 	.byte	0x04, 0x37
        /*0002*/ 	.short	(.L_9 - .L_8)
.L_8:
        /*0004*/ 	.word	0x0000007b


	//----- nvinfo : EIATTR_SW2861232_WAR
	.align		4
.L_9:
        /*0008*/ 	.byte	0x01, 0x35
	.zero		2


	//----- nvinfo : EIATTR_PARAM_CBANK
	.align		4
        /*000c*/ 	.byte	0x04, 0x0a
        /*000e*/ 	.short	(.L_11 - .L_10)
	.align		4
.L_10:
        /*0010*/ 	.word	index@(.nv.constant0.triton__0d1d2de)
        /*0014*/ 	.short	0x0160
        /*0016*/ 	.short	0x0014


	//----- nvinfo : EIATTR_CBANK_PARAM_SIZE
	.align		4
.L_11:
        /*0018*/ 	.byte	0x03, 0x19
        /*001a*/ 	.short	0x0014


	//----- nvinfo : EIATTR_KPARAM_INFO
	.align		4
        /*001c*/ 	.byte	0x04, 0x17
        /*001e*/ 	.short	(.L_13 - .L_12)
.L_12:
        /*0020*/ 	.word	0x00000000
        /*0024*/ 	.short	0x0002
        /*0026*/ 	.short	0x0010
        /*0028*/ 	.byte	0x00, 0xf0, 0x11, 0x00


	//----- nvinfo : EIATTR_KPARAM_INFO
	.align		4
.L_13:
        /*002c*/ 	.byte	0x04, 0x17
        /*002e*/ 	.short	(.L_15 - .L_14)
.L_14:
        /*0030*/ 	.word	0x00000000
        /*0034*/ 	.short	0x0001
        /*0036*/ 	.short	0x0008
        /*0038*/ 	.byte	0x00, 0xf0, 0x21, 0x00


	//----- nvinfo : EIATTR_KPARAM_INFO
	.align		4
.L_15:
        /*003c*/ 	.byte	0x04, 0x17
        /*003e*/ 	.short	(.L_17 - .L_16)
.L_16:
        /*0040*/ 	.word	0x00000000
        /*0044*/ 	.short	0x0000
        /*0046*/ 	.short	0x0000
        /*0048*/ 	.byte	0x00, 0xf0, 0x21, 0x00


	//----- nvinfo : EIATTR_MAXREG_COUNT
	.align		4
.L_17:
        /*004c*/ 	.byte	0x03, 0x1b
        /*004e*/ 	.short	0x00ff


	//----- nvinfo : EIATTR_EXIT_INSTR_OFFSETS
	.align		4
        /*0050*/ 	.byte	0x04, 0x1c
        /*0052*/ 	.short	(.L_19 - .L_18)


	//   ....[0]....
.L_18:
        /*0054*/ 	.word	0x000001e0


	//----- nvinfo : EIATTR_MAX_THREADS
	.align		4
.L_19:
        /*0058*/ 	.byte	0x04, 0x05
        /*005a*/ 	.short	(.L_21 - .L_20)
.L_20:
        /*005c*/ 	.word	0x00000100
        /*0060*/ 	.word	0x00000001
        /*0064*/ 	.word	0x00000001
.L_21:


//--------------------- .nv.rel.action            --------------------------
	.section	.nv.rel.action,"",@"SHT_CUDA_RELOCINFO"
	.align	8
	.sectionentsize	8
        /*0000*/ 	.byte	0x73, 0x00, 0x00, 0x00, 0x00, 0x00, 0x00, 0x00, 0x00, 0x00, 0x00, 0x11, 0x25, 0x00, 0x05, 0x36


//--------------------- .nv.constant0.triton__0d1d2de --------------------------
	.section	.nv.constant0.triton__0d1d2de,"a",@progbits
	.align	4
.nv.constant0.triton__0d1d2de:
	.zero		372


//--------------------- .text.triton__0d1d2de     --------------------------
	.section	.text.triton__0d1d2de,"ax",@progbits
	.sectioninfo	@"SHI_REGISTERS=12"
	.align	128
        .global         triton__0d1d2de
        .type           triton__0d1d2de,@function
        .size           triton__0d1d2de,(.L_x_1 - triton__0d1d2de)
        .other          triton__0d1d2de,@"STO_CUDA_ENTRY STV_DEFAULT"
triton__0d1d2de:
.text.triton__0d1d2de:
[----:B------:R-:W-:-:S02]  /*0000*/  IMAD.MOV.U32 R1, RZ, RZ, c[0x0][0x28] ;  /* 0x00000a00ff017624 */ /* 0x000fc400078e00ff */
[----:B------:R-:W0:Y:S01]  /*0010*/  S2R R0, SR_TID.X ;  /* 0x0000000000007919 */ /* 0x000e220000002100 */
[----:B------:R-:W-:Y:S01]  /*0020*/  IMAD.MOV.U32 R9, RZ, RZ, 0x2 ;  /* 0x00000002ff097424 */ /* 0x000fe200078e00ff */
[----:B------:R-:W-:Y:S02]  /*0030*/  ULDC.64 UR4, c[0x0][0x118] ;  /* 0x0000460000047ab9 */ /* 0x000fe40000000a00 */
[----:B------:R-:W1:Y:S01]  /*0040*/  S2R R5, SR_CTAID.X ;  /* 0x0000000000057919 */ /* 0x000e620000002500 */
[----:B0-----:R-:W-:-:S05]  /*0050*/  IMAD.SHL.U32 R0, R0, 0x2, RZ ;  /* 0x0000000200007824 */ /* 0x001fca00078e00ff */
[----:B------:R-:W-:-:S05]  /*0060*/  LOP3.LUT R0, R0, 0x1fe, RZ, 0xc0, !PT ;  /* 0x000001fe00007812 */ /* 0x000fca00078ec0ff */
[----:B-1----:R-:W-:Y:S01]  /*0070*/  IMAD R0, R5, 0x200, R0 ;  /* 0x0000020005007824 */ /* 0x002fe200078e0200 */
[----:B------:R-:W-:-:S04]  /*0080*/  SHF.R.S32.HI R5, RZ, 0x16, R5 ;  /* 0x00000016ff057819 */ /* 0x000fc80000011405 */
[----:B------:R-:W-:Y:S02]  /*0090*/  SHF.R.S32.HI R3, RZ, 0x1f, R0 ;  /* 0x0000001fff037819 */ /* 0x000fe40000011400 */
[----:B------:R-:W-:Y:S02]  /*00a0*/  SGXT R5, R5, 0x1 ;  /* 0x000000010505781a */ /* 0x000fe40000000200 */
[-C--:B------:R-:W-:Y:S02]  /*00b0*/  LEA.HI R3, R3, R0.reuse, RZ, 0x8 ;  /* 0x0000000003037211 */ /* 0x080fe400078f40ff */
[----:B------:R-:W-:Y:S02]  /*00c0*/  LEA.HI R5, R5, R0, RZ, 0xb ;  /* 0x0000000005057211 */ /* 0x000fe400078f58ff */
[----:B------:R-:W-:Y:S02]  /*00d0*/  SHF.R.S32.HI R2, RZ, 0x8, R3 ;  /* 0x00000008ff027819 */ /* 0x000fe40000011403 */
[----:B------:R-:W-:-:S02]  /*00e0*/  LOP3.LUT R3, R3, 0xffffff00, RZ, 0xc0, !PT ;  /* 0xffffff0003037812 */ /* 0x000fc400078ec0ff */
[----:B------:R-:W-:Y:S02]  /*00f0*/  LEA.HI R4, R2, R2, RZ, 0x3 ;  /* 0x0000000202047211 */ /* 0x000fe400078f18ff */
[----:B------:R-:W-:Y:S01]  /*0100*/  SHF.R.S32.HI R6, RZ, 0xb, R5 ;  /* 0x0000000bff067819 */ /* 0x000fe20000011405 */
[----:B------:R-:W-:Y:S01]  /*0110*/  IMAD.IADD R3, R0, 0x1, -R3 ;  /* 0x0000000100037824 */ /* 0x000fe200078e0a03 */
[----:B------:R-:W-:-:S03]  /*0120*/  LOP3.LUT R5, R4, 0x7f8, RZ, 0xc0, !PT ;  /* 0x000007f804057812 */ /* 0x000fc600078ec0ff */
[----:B------:R-:W-:Y:S02]  /*0130*/  IMAD R6, R6, 0x100, R3 ;  /* 0x0000010006067824 */ /* 0x000fe400078e0203 */
[----:B------:R-:W-:-:S04]  /*0140*/  IMAD.IADD R5, R2, 0x1, -R5 ;  /* 0x0000000102057824 */ /* 0x000fc800078e0a05 */
[----:B------:R-:W-:-:S04]  /*0150*/  IMAD R2, R5, 0x200000, R6 ;  /* 0x0020000005027824 */ /* 0x000fc800078e0206 */
[----:B------:R-:W-:-:S06]  /*0160*/  IMAD.WIDE R2, R2, R9, c[0x0][0x160] ;  /* 0x0000580002027625 */ /* 0x000fcc00078e0209 */
[----:B------:R-:W2:Y:S02]  /*0170*/  LDG.E R2, [R2.64] ;  /* 0x0000000402027981 */ /* 0x000ea4000c1e1900 */
[C---:B--2---:R-:W-:Y:S01]  /*0180*/  PRMT R4, R2.reuse, 0x7632, R4 ;  /* 0x0000763202047816 */ /* 0x044fe20000000004 */
[----:B------:R-:W-:-:S04]  /*0190*/  IMAD.U32 R6, R2, 0x10000, RZ ;  /* 0x0001000002067824 */ /* 0x000fc800078e00ff */
[----:B------:R-:W-:Y:S02]  /*01a0*/  IMAD.U32 R7, R4, 0x10000, RZ ;  /* 0x0001000004077824 */ /* 0x000fe400078e00ff */
[----:B------:R-:W-:-:S03]  /*01b0*/  IMAD.WIDE R4, R0, R9, c[0x0][0x168] ;  /* 0x00005a0000047625 */ /* 0x000fc600078e0209 */
[----:B------:R-:W-:-:S05]  /*01c0*/  F2FP.BF16.PACK_AB R7, R7, R6 ;  /* 0x000000060707723e */ /* 0x000fca00000010ff */
[----:B------:R-:W-:Y:S01]  /*01d0*/  STG.E [R4.64], R7 ;  /* 0x0000000704007986 */ /* 0x000fe2000c101904 */
[----:B------:R-:W-:Y:S05]  /*01e0*/  EXIT ;  /* 0x000000000000794d */ /* 0x000fea0003800000 */
.L_x_0:
[----:B------:R-:W-:-:S00]  /*01f0*/  BRA `(.L_x_0) ;  /* 0xfffffff000007947 */ /* 0x000fc0000383ffff */
[----:B------:R-:W-:-:S00]  /*0200*/  NOP ;  /* 0x0000000000007918 */ /* 0x000fc00000000000 */
[----:B------:R-:W-:-:S00]  /*0210*/  NOP ;  /* 0x0000000000007918 */ /* 0x000fc00000000000 */
[----:B------:R-:W-:-:S00]  /*0220*/  NOP ;  /* 0x0000000000007918 */ /* 0x000fc00000000000 */
[----:B------:R-:W-:-:S00]  /*0230*/  NOP ;  /* 0x0000000000007918 */ /* 0x000fc00000000000 */
[----:B------:R-:W-:-:S00]  /*0240*/  NOP ;  /* 0x0000000000007918 */ /* 0x000fc00000000000 */
[----:B------:R-:W-:-:S00]  /*0250*/  NOP ;  /* 0x0000000000007918 */ /* 0x000fc00000000000 */
[----:B------:R-:W-:-:S00]  /*0260*/  NOP ;  /* 0x0000000000007918 */ /* 0x000fc00000000000 */
[----:B------:R-:W-:-:S00]  /*0270*/  NOP ;  /* 0x0000000000007918 */ /* 0x000fc00000000000 */
.L_x_1:
